//
// Generated by NVIDIA NVVM Compiler
//
// Compiler Build ID: CL-36424714
// Cuda compilation tools, release 13.0, V13.0.88
// Based on NVVM 20.0.0
//

.version 9.0
.target sm_100
.address_size 64

	// .globl	_Z6vecAddPfS_S_

.visible .entry _Z6vecAddPfS_S_(
	.param .u64 .ptr .align 1 _Z6vecAddPfS_S__param_0,
	.param .u64 .ptr .align 1 _Z6vecAddPfS_S__param_1,
	.param .u64 .ptr .align 1 _Z6vecAddPfS_S__param_2
)
{
	.reg .b32 	%r<2>;
	.reg .b32 	%f<4>;
	.reg .b64 	%rd<11>;

	ld.param.u64 	%rd1, [_Z6vecAddPfS_S__param_0];
	ld.param.u64 	%rd2, [_Z6vecAddPfS_S__param_1];
	ld.param.u64 	%rd3, [_Z6vecAddPfS_S__param_2];
	cvta.to.global.u64 	%rd4, %rd3;
	cvta.to.global.u64 	%rd5, %rd2;
	cvta.to.global.u64 	%rd6, %rd1;
	mov.u32 	%r1, %ctaid.x;
	mul.wide.u32 	%rd7, %r1, 4;
	add.s64 	%rd8, %rd6, %rd7;
	ld.global.f32 	%f1, [%rd8];
	add.s64 	%rd9, %rd5, %rd7;
	ld.global.f32 	%f2, [%rd9];
	add.f32 	%f3, %f1, %f2;
	add.s64 	%rd10, %rd4, %rd7;
	st.global.f32 	[%rd10], %f3;
	ret;

}


// ===== COMPILED SASS (sm_100) =====

	.target	sm_100

	.elftype	@"ET_EXEC"


//--------------------- .note.nv.tkinfo           --------------------------
	.section	.note.nv.tkinfo,"",@"SHT_NOTE"
	.sectionflags	@"SHF_NOTE_NV_TKINFO"
	.tkinfo
        /*0018*/ 	.word	0x00000002
        /*0030*/ 	.string	""
        /*0030*/ 	.string	"ptxas"
        /*0030*/ 	.string	"Cuda compilation tools, release 13.0, V13.0.88"
        /*0030*/ 	.string	"Build cuda_13.0.r13.0/compiler.36424714_0"
        /*0030*/ 	.string	"-arch sm_100 -m 64 "



//--------------------- .note.nv.cuinfo           --------------------------
	.section	.note.nv.cuinfo,"",@"SHT_NOTE"
	.sectionflags	@"SHF_NOTE_NV_CUINFO"
        /*0018*/ 	.short	0x0002
        /*001a*/ 	.short	0x0064
        /*001c*/ 	.short	0x0082
	.zero		2


//--------------------- .nv.info                  --------------------------
	.section	.nv.info,"",@"SHT_CUDA_INFO"
	.align	4


	//----- nvinfo : EIATTR_REGCOUNT
	.align		4
        /*0000*/ 	.byte	0x04, 0x2f
        /*0002*/ 	.short	(.L_1 - .L_0)
	.align		4
.L_0:
        /*0004*/ 	.word	index@(_Z6vecAddPfS_S_)
        /*0008*/ 	.word	0x0000000c


	//----- nvinfo : EIATTR_FRAME_SIZE
	.align		4
.L_1:
        /*000c*/ 	.byte	0x04, 0x11
        /*000e*/ 	.short	(.L_3 - .L_2)
	.align		4
.L_2:
        /*0010*/ 	.word	index@(_Z6vecAddPfS_S_)
        /*0014*/ 	.word	0x00000000


	//----- nvinfo : EIATTR_MIN_STACK_SIZE
	.align		4
.L_3:
        /*0018*/ 	.byte	0x04, 0x12
        /*001a*/ 	.short	(.L_5 - .L_4)
	.align		4
.L_4:
        /*001c*/ 	.word	index@(_Z6vecAddPfS_S_)
        /*0020*/ 	.word	0x00000000
.L_5:


//--------------------- .nv.compat                --------------------------
	.section	.nv.compat,"",@"SHT_CUDA_COMPAT_INFO"
	.align	4
        /*0000*/ 	.byte	0x02, 0x09, 0x00, 0x00, 0x02, 0x02, 0x01, 0x00, 0x02, 0x05, 0x05, 0x00, 0x03, 0x07, 0x01, 0x01
        /*0010*/ 	.byte	0x02, 0x03, 0x00, 0x00, 0x02, 0x06, 0x01, 0x00, 0x04, 0x0b, 0x08, 0x00, 0x09, 0x00, 0x00, 0x00
        /*0020*/ 	.byte	0x00, 0x00, 0x00, 0x00


//--------------------- .nv.info._Z6vecAddPfS_S_  --------------------------
	.section	.nv.info._Z6vecAddPfS_S_,"",@"SHT_CUDA_INFO"
	.sectionflags	@""
	.align	4


	//----- nvinfo : EIATTR_CUDA_API_VERSION
	.align		4
        /*0000*/ 	.byte	0x04, 0x37
        /*0002*/ 	.short	(.L_7 - .L_6)
.L_6:
        /*0004*/ 	.word	0x00000082


	//----- nvinfo : EIATTR_KPARAM_INFO
	.align		4
.L_7:
        /*0008*/ 	.byte	0x04, 0x17
        /*000a*/ 	.short	(.L_9 - .L_8)
.L_8:
        /*000c*/ 	.word	0x00000000
        /*0010*/ 	.short	0x0002
        /*0012*/ 	.short	0x0010
        /*0014*/ 	.byte	0x00, 0xf5, 0x21, 0x00


	//----- nvinfo : EIATTR_KPARAM_INFO
	.align		4
.L_9:
        /*0018*/ 	.byte	0x04, 0x17
        /*001a*/ 	.short	(.L_11 - .L_10)
.L_10:
        /*001c*/ 	.word	0x00000000
        /*0020*/ 	.short	0x0001
        /*0022*/ 	.short	0x0008
        /*0024*/ 	.byte	0x00, 0xf5, 0x21, 0x00


	//----- nvinfo : EIATTR_KPARAM_INFO
	.align		4
.L_11:
        /*0028*/ 	.byte	0x04, 0x17
        /*002a*/ 	.short	(.L_13 - .L_12)
.L_12:
        /*002c*/ 	.word	0x00000000
        /*0030*/ 	.short	0x0000
        /*0032*/ 	.short	0x0000
        /*0034*/ 	.byte	0x00, 0xf5, 0x21, 0x00


	//----- nvinfo : EIATTR_SPARSE_MMA_MASK
	.align		4
.L_13:
        /*0038*/ 	.byte	0x03, 0x50
        /*003a*/ 	.short	0x0000


	//----- nvinfo : EIATTR_MAXREG_COUNT
	.align		4
        /*003c*/ 	.byte	0x03, 0x1b
        /*003e*/ 	.short	0x00ff


	//----- nvinfo : EIATTR_MERCURY_ISA_VERSION
	.align		4
        /*0040*/ 	.byte	0x03, 0x5f
        /*0042*/ 	.short	0x0101


	//----- nvinfo : EIATTR_VRC_CTA_INIT_COUNT
	.align		4
        /*0044*/ 	.byte	0x02, 0x4a
	.zero		1
	.zero		1


	//----- nvinfo : EIATTR_EXIT_INSTR_OFFSETS
	.align		4
        /*0048*/ 	.byte	0x04, 0x1c
        /*004a*/ 	.short	(.L_15 - .L_14)


	//   ....[0]....
.L_14:
        /*004c*/ 	.word	0x000000d0


	//----- nvinfo : EIATTR_CBANK_PARAM_SIZE
	.align		4
.L_15:
        /*0050*/ 	.byte	0x03, 0x19
        /*0052*/ 	.short	0x0018


	//----- nvinfo : EIATTR_PARAM_CBANK
	.align		4
        /*0054*/ 	.byte	0x04, 0x0a
        /*0056*/ 	.short	(.L_17 - .L_16)
	.align		4
.L_16:
        /*0058*/ 	.word	index@(.nv.constant0._Z6vecAddPfS_S_)
        /*005c*/ 	.short	0x0380
        /*005e*/ 	.short	0x0018


	//----- nvinfo : EIATTR_SW_WAR
	.align		4
.L_17:
        /*0060*/ 	.byte	0x04, 0x36
        /*0062*/ 	.short	(.L_19 - .L_18)
.L_18:
        /*0064*/ 	.word	0x00000008
.L_19:


//--------------------- .nv.callgraph             --------------------------
	.section	.nv.callgraph,"",@"SHT_CUDA_CALLGRAPH"
	.align	4
	.sectionentsize	8
	.align		4
        /*0000*/ 	.word	0x00000000
	.align		4
        /*0004*/ 	.word	0xffffffff
	.align		4
        /*0008*/ 	.word	0x00000000
	.align		4
        /*000c*/ 	.word	0xfffffffe
	.align		4
        /*0010*/ 	.word	0x00000000
	.align		4
        /*0014*/ 	.word	0xfffffffd
	.align		4
        /*0018*/ 	.word	0x00000000
	.align		4
        /*001c*/ 	.word	0xfffffffc


//--------------------- .text._Z6vecAddPfS_S_     --------------------------
	.section	.text._Z6vecAddPfS_S_,"ax",@progbits
	.align	128
        .global         _Z6vecAddPfS_S_
        .type           _Z6vecAddPfS_S_,@function
        .size           _Z6vecAddPfS_S_,(.L_x_1 - _Z6vecAddPfS_S_)
        .other          _Z6vecAddPfS_S_,@"STO_CUDA_ENTRY STV_DEFAULT"
_Z6vecAddPfS_S_:
.text._Z6vecAddPfS_S_:
[----:B------:R-:W-:Y:S01]  /*0000*/  LDC R1, c[0x0][0x37c] ;  /* 0x0000df00ff017b82 */ /* 0x000fe20000000800 */
[----:B------:R-:W0:Y:S07]  /*0010*/  S2R R9, SR_CTAID.X ;  /* 0x0000000000097919 */ /* 0x000e2e0000002500 */
[----:B------:R-:W0:Y:S01]  /*0020*/  LDC.64 R2, c[0x0][0x380] ;  /* 0x0000e000ff027b82 */ /* 0x000e220000000a00 */
[----:B------:R-:W1:Y:S07]  /*0030*/  LDCU.64 UR4, c[0x0][0x358] ;  /* 0x00006b00ff0477ac */ /* 0x000e6e0008000a00 */
[----:B------:R-:W2:Y:S08]  /*0040*/  LDC.64 R4, c[0x0][0x388] ;  /* 0x0000e200ff047b82 */ /* 0x000eb00000000a00 */
[----:B------:R-:W3:Y:S01]  /*0050*/  LDC.64 R6, c[0x0][0x390] ;  /* 0x0000e400ff067b82 */ /* 0x000ee20000000a00 */
[----:B0-----:R-:W-:-:S04]  /*0060*/  IMAD.WIDE.U32 R2, R9, 0x4, R2 ;  /* 0x0000000409027825 */ /* 0x001fc800078e0002 */
[C---:B--2---:R-:W-:Y:S02]  /*0070*/  IMAD.WIDE.U32 R4, R9.reuse, 0x4, R4 ;  /* 0x0000000409047825 */ /* 0x044fe400078e0004 */
[----:B-1----:R-:W2:Y:S04]  /*0080*/  LDG.E R2, desc[UR4][R2.64] ;  /* 0x0000000402027981 */ /* 0x002ea8000c1e1900 */
[----:B------:R-:W2:Y:S01]  /*0090*/  LDG.E R5, desc[UR4][R4.64] ;  /* 0x0000000404057981 */ /* 0x000ea2000c1e1900 */
[----:B---3--:R-:W-:-:S04]  /*00a0*/  IMAD.WIDE.U32 R6, R9, 0x4, R6 ;  /* 0x0000000409067825 */ /* 0x008fc800078e0006 */
[----:B--2---:R-:W-:-:S05]  /*00b0*/  FADD R9, R2, R5 ;  /* 0x0000000502097221 */ /* 0x004fca0000000000 */
[----:B------:R-:W-:Y:S01]  /*00c0*/  STG.E desc[UR4][R6.64], R9 ;  /* 0x0000000906007986 */ /* 0x000fe2000c101904 */
[----:B------:R-:W-:Y:S05]  /*00d0*/  EXIT ;  /* 0x000000000000794d */ /* 0x000fea0003800000 */
.L_x_0:
[----:B------:R-:W-:-:S00]  /*00e0*/  BRA `(.L_x_0) ;  /* 0xfffffffc00fc7947 */ /* 0x000fc0000383ffff */
[----:B------:R-:W-:-:S00]  /*00f0*/  NOP ;  /* 0x0000000000007918 */ /* 0x000fc00000000000 */
        /* <DEDUP_REMOVED lines=8> */
.L_x_1:


//--------------------- .nv.shared.reserved.0     --------------------------
	.section	.nv.shared.reserved.0,"aw",@nobits
	.weak		__nv_reservedSMEM_offset_0_alias
	.size		__nv_reservedSMEM_offset_0_alias, 0, 64
	.other		__nv_reservedSMEM_offset_0_alias,@"STO_CUDA_RESERVED_SHARED STV_DEFAULT"
__nv_reservedSMEM_offset_0_alias:
	.zero		0
	.zero		64


//--------------------- .nv.constant0._Z6vecAddPfS_S_ --------------------------
	.section	.nv.constant0._Z6vecAddPfS_S_,"a",@progbits
	.sectionflags	@""
	.align	4
.nv.constant0._Z6vecAddPfS_S_:
	.zero		920


//--------------------- SYMBOLS --------------------------

	.type		.nv.reservedSmem.offset0,@object
	.size		.nv.reservedSmem.offset0,0x4
